//
// Generated by NVIDIA NVVM Compiler
//
// Compiler Build ID: CL-36424714
// Cuda compilation tools, release 13.0, V13.0.88
// Based on NVVM 20.0.0
//

.version 9.0
.target sm_100
.address_size 64

	// .globl	_Z8sm_warpsv
.extern .func  (.param .b32 func_retval0) vprintf
(
	.param .b64 vprintf_param_0,
	.param .b64 vprintf_param_1
)
;
.global .align 1 .b8 $str[71] = {83, 77, 73, 68, 58, 37, 100, 32, 124, 32, 66, 108, 111, 99, 107, 73, 68, 58, 37, 100, 32, 124, 32, 87, 97, 114, 112, 73, 68, 58, 37, 100, 32, 124, 32, 76, 97, 110, 101, 73, 68, 58, 37, 100, 32, 124, 32, 84, 104, 114, 101, 97, 100, 58, 37, 100, 32, 45, 45, 45, 32, 78, 97, 109, 97, 115, 116, 101, 33, 10};

.visible .entry _Z8sm_warpsv()
{
	.local .align 8 .b8 	__local_depot0[24];
	.reg .b64 	%SP;
	.reg .b64 	%SPL;
	.reg .b32 	%r<8>;
	.reg .b64 	%rd<5>;

	mov.u64 	%SPL, __local_depot0;
	cvta.local.u64 	%SP, %SPL;
	add.u64 	%rd1, %SP, 0;
	add.u64 	%rd2, %SPL, 0;
	mov.u32 	%r4, %tid.x;
	mov.u32 	%r5, %ctaid.x;
	// begin inline asm
	mov.u32 %r1, %smid;
	// end inline asm
	// begin inline asm
	mov.u32 %r2, %warpid;
	// end inline asm
	// begin inline asm
	mov.u32 %r3, %laneid;
	// end inline asm
	st.local.v2.u32 	[%rd2], {%r1, %r5};
	st.local.v2.u32 	[%rd2+8], {%r2, %r3};
	st.local.u32 	[%rd2+16], %r4;
	mov.u64 	%rd3, $str;
	cvta.global.u64 	%rd4, %rd3;
	{ // callseq 0, 0
	.param .b64 param0;
	st.param.b64 	[param0], %rd4;
	.param .b64 param1;
	st.param.b64 	[param1], %rd1;
	.param .b32 retval0;
	call.uni (retval0), 
	vprintf, 
	(
	param0, 
	param1
	);
	ld.param.b32 	%r6, [retval0];
	} // callseq 0
	ret;

}


// ===== COMPILED SASS (sm_100) =====

	.target	sm_100

	.elftype	@"ET_EXEC"


//--------------------- .note.nv.tkinfo           --------------------------
	.section	.note.nv.tkinfo,"",@"SHT_NOTE"
	.sectionflags	@"SHF_NOTE_NV_TKINFO"
	.tkinfo
        /*0018*/ 	.word	0x00000002
        /*0030*/ 	.string	""
        /*0030*/ 	.string	"ptxas"
        /*0030*/ 	.string	"Cuda compilation tools, release 13.0, V13.0.88"
        /*0030*/ 	.string	"Build cuda_13.0.r13.0/compiler.36424714_0"
        /*0030*/ 	.string	"-arch sm_100 -m 64 "



//--------------------- .note.nv.cuinfo           --------------------------
	.section	.note.nv.cuinfo,"",@"SHT_NOTE"
	.sectionflags	@"SHF_NOTE_NV_CUINFO"
        /*0018*/ 	.short	0x0002
        /*001a*/ 	.short	0x0064
        /*001c*/ 	.short	0x0082
	.zero		2


//--------------------- .nv.info                  --------------------------
	.section	.nv.info,"",@"SHT_CUDA_INFO"
	.align	4


	//----- nvinfo : EIATTR_REGCOUNT
	.align		4
        /*0000*/ 	.byte	0x04, 0x2f
        /*0002*/ 	.short	(.L_2 - .L_1)
	.align		4
.L_1:
        /*0004*/ 	.word	index@(_Z8sm_warpsv)
        /*0008*/ 	.word	0x00000018


	//----- nvinfo : EIATTR_FRAME_SIZE
	.align		4
.L_2:
        /*000c*/ 	.byte	0x04, 0x11
        /*000e*/ 	.short	(.L_4 - .L_3)
	.align		4
.L_3:
        /*0010*/ 	.word	index@(_Z8sm_warpsv)
        /*0014*/ 	.word	0x00000018


	//----- nvinfo : EIATTR_MIN_STACK_SIZE
	.align		4
.L_4:
        /*0018*/ 	.byte	0x04, 0x12
        /*001a*/ 	.short	(.L_6 - .L_5)
	.align		4
.L_5:
        /*001c*/ 	.word	index@(_Z8sm_warpsv)
        /*0020*/ 	.word	0x00000018
.L_6:


//--------------------- .nv.compat                --------------------------
	.section	.nv.compat,"",@"SHT_CUDA_COMPAT_INFO"
	.align	4
        /*0000*/ 	.byte	0x02, 0x09, 0x00, 0x00, 0x02, 0x02, 0x01, 0x00, 0x02, 0x05, 0x05, 0x00, 0x03, 0x07, 0x01, 0x01
        /*0010*/ 	.byte	0x02, 0x03, 0x00, 0x00, 0x02, 0x06, 0x01, 0x00, 0x04, 0x0b, 0x08, 0x00, 0x09, 0x00, 0x00, 0x00
        /*0020*/ 	.byte	0x00, 0x00, 0x00, 0x00


//--------------------- .nv.info._Z8sm_warpsv     --------------------------
	.section	.nv.info._Z8sm_warpsv,"",@"SHT_CUDA_INFO"
	.sectionflags	@""
	.align	4


	//----- nvinfo : EIATTR_CUDA_API_VERSION
	.align		4
        /*0000*/ 	.byte	0x04, 0x37
        /*0002*/ 	.short	(.L_8 - .L_7)
.L_7:
        /*0004*/ 	.word	0x00000082


	//----- nvinfo : EIATTR_SPARSE_MMA_MASK
	.align		4
.L_8:
        /*0008*/ 	.byte	0x03, 0x50
        /*000a*/ 	.short	0x0000


	//----- nvinfo : EIATTR_MAXREG_COUNT
	.align		4
        /*000c*/ 	.byte	0x03, 0x1b
        /*000e*/ 	.short	0x00ff


	//----- nvinfo : EIATTR_EXTERNS
	.align		4
        /*0010*/ 	.byte	0x04, 0x0f
        /*0012*/ 	.short	(.L_10 - .L_9)


	//   ....[0]....
	.align		4
.L_9:
        /*0014*/ 	.word	index@(vprintf)


	//----- nvinfo : EIATTR_MERCURY_ISA_VERSION
	.align		4
.L_10:
        /*0018*/ 	.byte	0x03, 0x5f
        /*001a*/ 	.short	0x0101


	//----- nvinfo : EIATTR_VRC_CTA_INIT_COUNT
	.align		4
        /*001c*/ 	.byte	0x02, 0x4a
	.zero		1
	.zero		1


	//----- nvinfo : EIATTR_SYSCALL_OFFSETS
	.align		4
        /*0020*/ 	.byte	0x04, 0x46
        /*0022*/ 	.short	(.L_12 - .L_11)


	//   ....[0]....
.L_11:
        /*0024*/ 	.word	0x00000160


	//----- nvinfo : EIATTR_EXIT_INSTR_OFFSETS
	.align		4
.L_12:
        /*0028*/ 	.byte	0x04, 0x1c
        /*002a*/ 	.short	(.L_14 - .L_13)


	//   ....[0]....
.L_13:
        /*002c*/ 	.word	0x00000170


	//----- nvinfo : EIATTR_SW_WAR
	.align		4
.L_14:
        /*0030*/ 	.byte	0x04, 0x36
        /*0032*/ 	.short	(.L_16 - .L_15)
.L_15:
        /*0034*/ 	.word	0x00000008
.L_16:


//--------------------- .nv.callgraph             --------------------------
	.section	.nv.callgraph,"",@"SHT_CUDA_CALLGRAPH"
	.align	4
	.sectionentsize	8
	.align		4
        /*0000*/ 	.word	0x00000000
	.align		4
        /*0004*/ 	.word	0xffffffff
	.align		4
        /*0008*/ 	.word	index@(_Z8sm_warpsv)
	.align		4
        /*000c*/ 	.word	index@(vprintf)
	.align		4
        /*0010*/ 	.word	0x00000000
	.align		4
        /*0014*/ 	.word	0xfffffffe
	.align		4
        /*0018*/ 	.word	0x00000000
	.align		4
        /*001c*/ 	.word	0xfffffffd
	.align		4
        /*0020*/ 	.word	0x00000000
	.align		4
        /*0024*/ 	.word	0xfffffffc


//--------------------- .nv.constant4             --------------------------
	.section	.nv.constant4,"a",@progbits
	.align	8
	.align		8
.nv.constant4:
        /*0000*/ 	.dword	vprintf
	.align		8
        /*0008*/ 	.dword	$str


//--------------------- .text._Z8sm_warpsv        --------------------------
	.section	.text._Z8sm_warpsv,"ax",@progbits
	.align	128
        .global         _Z8sm_warpsv
        .type           _Z8sm_warpsv,@function
        .size           _Z8sm_warpsv,(.L_x_2 - _Z8sm_warpsv)
        .other          _Z8sm_warpsv,@"STO_CUDA_ENTRY STV_DEFAULT"
_Z8sm_warpsv:
.text._Z8sm_warpsv:
[----:B------:R-:W0:Y:S01]  /*0000*/  LDC R1, c[0x0][0x37c] ;  /* 0x0000df00ff017b82 */ /* 0x000e220000000800 */
[----:B------:R-:W1:Y:S01]  /*0010*/  LDCU UR5, c[0x0][0x2fc] ;  /* 0x00005f80ff0577ac */ /* 0x000e620008000800 */
[----:B------:R-:W2:Y:S01]  /*0020*/  S2R R10, SR_VIRTUALSMID ;  /* 0x00000000000a7919 */ /* 0x000ea20000004300 */
[----:B0-----:R-:W-:Y:S01]  /*0030*/  VIADD R1, R1, 0xffffffe8 ;  /* 0xffffffe801017836 */ /* 0x001fe20000000000 */
[----:B------:R-:W-:Y:S01]  /*0040*/  MOV R0, 0x0 ;  /* 0x0000000000007802 */ /* 0x000fe20000000f00 */
[----:B------:R-:W0:Y:S01]  /*0050*/  LDCU UR4, c[0x0][0x2f8] ;  /* 0x00005f00ff0477ac */ /* 0x000e220008000800 */
[----:B------:R-:W3:Y:S02]  /*0060*/  S2R R8, SR_TID.X ;  /* 0x0000000000087919 */ /* 0x000ee40000002100 */
[----:B------:R4:W5:Y:S01]  /*0070*/  LDC.64 R2, c[0x4][R0] ;  /* 0x0100000000027b82 */ /* 0x0009620000000a00 */
[----:B------:R-:W1:Y:S01]  /*0080*/  LDCU.64 UR6, c[0x4][0x8] ;  /* 0x01000100ff0677ac */ /* 0x000e620008000a00 */
[----:B------:R-:W2:Y:S01]  /*0090*/  S2R R11, SR_CTAID.X ;  /* 0x00000000000b7919 */ /* 0x000ea20000002500 */
[----:B------:R-:W4:Y:S01]  /*00a0*/  S2R R13, SR_LANEID ;  /* 0x00000000000d7919 */ /* 0x000f220000000000 */
[----:B------:R-:W0:Y:S02]  /*00b0*/  S2R R12, SR_VIRTID ;  /* 0x00000000000c7919 */ /* 0x000e240000000300 */
[----:B0-----:R-:W-:-:S04]  /*00c0*/  SHF.R.U32.HI R12, RZ, 0x8, R12 ;  /* 0x00000008ff0c7819 */ /* 0x001fc8000001160c */
[----:B------:R-:W-:Y:S02]  /*00d0*/  SGXT.U32 R12, R12, 0x7 ;  /* 0x000000070c0c781a */ /* 0x000fe40000000000 */
[----:B------:R-:W-:Y:S01]  /*00e0*/  IADD3 R6, P0, PT, R1, UR4, RZ ;  /* 0x0000000401067c10 */ /* 0x000fe2000ff1e0ff */
[----:B-1----:R-:W-:Y:S01]  /*00f0*/  IMAD.U32 R4, RZ, RZ, UR6 ;  /* 0x00000006ff047e24 */ /* 0x002fe2000f8e00ff */
[----:B------:R-:W-:-:S03]  /*0100*/  MOV R5, UR7 ;  /* 0x0000000700057c02 */ /* 0x000fc60008000f00 */
[----:B------:R-:W-:Y:S01]  /*0110*/  IMAD.X R7, RZ, RZ, UR5, P0 ;  /* 0x00000005ff077e24 */ /* 0x000fe200080e06ff */
[----:B---3--:R0:W-:Y:S04]  /*0120*/  STL [R1+0x10], R8 ;  /* 0x0000100801007387 */ /* 0x0081e80000100800 */
[----:B--2---:R0:W-:Y:S04]  /*0130*/  STL.64 [R1], R10 ;  /* 0x0000000a01007387 */ /* 0x0041e80000100a00 */
[----:B----45:R0:W-:Y:S02]  /*0140*/  STL.64 [R1+0x8], R12 ;  /* 0x0000080c01007387 */ /* 0x0301e40000100a00 */
[----:B------:R-:W-:-:S07]  /*0150*/  LEPC R20, `(.L_x_0) ;  /* 0x000000001014794e */ /* 0x000fce0000000000 */
[----:B0-----:R-:W-:Y:S05]  /*0160*/  CALL.ABS.NOINC R2 ;  /* 0x0000000002007343 */ /* 0x001fea0003c00000 */
.L_x_0:
[----:B------:R-:W-:Y:S05]  /*0170*/  EXIT ;  /* 0x000000000000794d */ /* 0x000fea0003800000 */
.L_x_1:
[----:B------:R-:W-:-:S00]  /*0180*/  BRA `(.L_x_1) ;  /* 0xfffffffc00fc7947 */ /* 0x000fc0000383ffff */
[----:B------:R-:W-:-:S00]  /*0190*/  NOP ;  /* 0x0000000000007918 */ /* 0x000fc00000000000 */
        /* <DEDUP_REMOVED lines=14> */
.L_x_2:


//--------------------- .nv.global.init           --------------------------
	.section	.nv.global.init,"aw",@progbits
.nv.global.init:
	.type		$str,@object
	.size		$str,(.L_0 - $str)
$str:
        /*0000*/ 	.byte	0x53, 0x4d, 0x49, 0x44, 0x3a, 0x25, 0x64, 0x20, 0x7c, 0x20, 0x42, 0x6c, 0x6f, 0x63, 0x6b, 0x49
        /*0010*/ 	.byte	0x44, 0x3a, 0x25, 0x64, 0x20, 0x7c, 0x20, 0x57, 0x61, 0x72, 0x70, 0x49, 0x44, 0x3a, 0x25, 0x64
        /*0020*/ 	.byte	0x20, 0x7c, 0x20, 0x4c, 0x61, 0x6e, 0x65, 0x49, 0x44, 0x3a, 0x25, 0x64, 0x20, 0x7c, 0x20, 0x54
        /*0030*/ 	.byte	0x68, 0x72, 0x65, 0x61, 0x64, 0x3a, 0x25, 0x64, 0x20, 0x2d, 0x2d, 0x2d, 0x20, 0x4e, 0x61, 0x6d
        /*0040*/ 	.byte	0x61, 0x73, 0x74, 0x65, 0x21, 0x0a, 0x00
.L_0:


//--------------------- .nv.shared.reserved.0     --------------------------
	.section	.nv.shared.reserved.0,"aw",@nobits
	.weak		__nv_reservedSMEM_offset_0_alias
	.size		__nv_reservedSMEM_offset_0_alias, 0, 64
	.other		__nv_reservedSMEM_offset_0_alias,@"STO_CUDA_RESERVED_SHARED STV_DEFAULT"
__nv_reservedSMEM_offset_0_alias:
	.zero		0
	.zero		64


//--------------------- .nv.constant0._Z8sm_warpsv --------------------------
	.section	.nv.constant0._Z8sm_warpsv,"a",@progbits
	.sectionflags	@""
	.align	4
.nv.constant0._Z8sm_warpsv:
	.zero		896


//--------------------- SYMBOLS --------------------------

	.type		.nv.reservedSmem.offset0,@object
	.size		.nv.reservedSmem.offset0,0x4
	.type		vprintf,@function
